//
// Generated by NVIDIA NVVM Compiler
//
// Compiler Build ID: CL-36424714
// Cuda compilation tools, release 13.0, V13.0.88
// Based on NVVM 20.0.0
//

.version 9.0
.target sm_100
.address_size 64

	// .globl	_Z5saxpymfPfS_

.visible .entry _Z5saxpymfPfS_(
	.param .u64 _Z5saxpymfPfS__param_0,
	.param .f32 _Z5saxpymfPfS__param_1,
	.param .u64 .ptr .align 1 _Z5saxpymfPfS__param_2,
	.param .u64 .ptr .align 1 _Z5saxpymfPfS__param_3
)
{
	.reg .pred 	%p<2>;
	.reg .b32 	%r<5>;
	.reg .b32 	%f<5>;
	.reg .b64 	%rd<10>;

	ld.param.u64 	%rd4, [_Z5saxpymfPfS__param_0];
	ld.param.f32 	%f1, [_Z5saxpymfPfS__param_1];
	ld.param.u64 	%rd2, [_Z5saxpymfPfS__param_2];
	ld.param.u64 	%rd3, [_Z5saxpymfPfS__param_3];
	mov.u32 	%r1, %ntid.x;
	mov.u32 	%r2, %ctaid.x;
	mov.u32 	%r3, %tid.x;
	mad.lo.s32 	%r4, %r1, %r2, %r3;
	cvt.s64.s32 	%rd1, %r4;
	setp.le.u64 	%p1, %rd4, %rd1;
	@%p1 bra 	$L__BB0_2;
	cvta.to.global.u64 	%rd5, %rd2;
	cvta.to.global.u64 	%rd6, %rd3;
	shl.b64 	%rd7, %rd1, 2;
	add.s64 	%rd8, %rd5, %rd7;
	ld.global.f32 	%f2, [%rd8];
	add.s64 	%rd9, %rd6, %rd7;
	ld.global.f32 	%f3, [%rd9];
	fma.rn.f32 	%f4, %f1, %f2, %f3;
	st.global.f32 	[%rd9], %f4;
$L__BB0_2:
	ret;

}


// ===== COMPILED SASS (sm_100) =====

	.target	sm_100

	.elftype	@"ET_EXEC"


//--------------------- .note.nv.tkinfo           --------------------------
	.section	.note.nv.tkinfo,"",@"SHT_NOTE"
	.sectionflags	@"SHF_NOTE_NV_TKINFO"
	.tkinfo
        /*0018*/ 	.word	0x00000002
        /*0030*/ 	.string	""
        /*0030*/ 	.string	"ptxas"
        /*0030*/ 	.string	"Cuda compilation tools, release 13.0, V13.0.88"
        /*0030*/ 	.string	"Build cuda_13.0.r13.0/compiler.36424714_0"
        /*0030*/ 	.string	"-arch sm_100 -m 64 "



//--------------------- .note.nv.cuinfo           --------------------------
	.section	.note.nv.cuinfo,"",@"SHT_NOTE"
	.sectionflags	@"SHF_NOTE_NV_CUINFO"
        /*0018*/ 	.short	0x0002
        /*001a*/ 	.short	0x0064
        /*001c*/ 	.short	0x0082
	.zero		2


//--------------------- .nv.info                  --------------------------
	.section	.nv.info,"",@"SHT_CUDA_INFO"
	.align	4


	//----- nvinfo : EIATTR_REGCOUNT
	.align		4
        /*0000*/ 	.byte	0x04, 0x2f
        /*0002*/ 	.short	(.L_1 - .L_0)
	.align		4
.L_0:
        /*0004*/ 	.word	index@(_Z5saxpymfPfS_)
        /*0008*/ 	.word	0x0000000a


	//----- nvinfo : EIATTR_FRAME_SIZE
	.align		4
.L_1:
        /*000c*/ 	.byte	0x04, 0x11
        /*000e*/ 	.short	(.L_3 - .L_2)
	.align		4
.L_2:
        /*0010*/ 	.word	index@(_Z5saxpymfPfS_)
        /*0014*/ 	.word	0x00000000


	//----- nvinfo : EIATTR_MIN_STACK_SIZE
	.align		4
.L_3:
        /*0018*/ 	.byte	0x04, 0x12
        /*001a*/ 	.short	(.L_5 - .L_4)
	.align		4
.L_4:
        /*001c*/ 	.word	index@(_Z5saxpymfPfS_)
        /*0020*/ 	.word	0x00000000
.L_5:


//--------------------- .nv.compat                --------------------------
	.section	.nv.compat,"",@"SHT_CUDA_COMPAT_INFO"
	.align	4
        /*0000*/ 	.byte	0x02, 0x09, 0x00, 0x00, 0x02, 0x02, 0x01, 0x00, 0x02, 0x05, 0x05, 0x00, 0x03, 0x07, 0x01, 0x01
        /*0010*/ 	.byte	0x02, 0x03, 0x00, 0x00, 0x02, 0x06, 0x01, 0x00, 0x04, 0x0b, 0x08, 0x00, 0x09, 0x00, 0x00, 0x00
        /*0020*/ 	.byte	0x00, 0x00, 0x00, 0x00


//--------------------- .nv.info._Z5saxpymfPfS_   --------------------------
	.section	.nv.info._Z5saxpymfPfS_,"",@"SHT_CUDA_INFO"
	.sectionflags	@""
	.align	4


	//----- nvinfo : EIATTR_CUDA_API_VERSION
	.align		4
        /*0000*/ 	.byte	0x04, 0x37
        /*0002*/ 	.short	(.L_7 - .L_6)
.L_6:
        /*0004*/ 	.word	0x00000082


	//----- nvinfo : EIATTR_KPARAM_INFO
	.align		4
.L_7:
        /*0008*/ 	.byte	0x04, 0x17
        /*000a*/ 	.short	(.L_9 - .L_8)
.L_8:
        /*000c*/ 	.word	0x00000000
        /*0010*/ 	.short	0x0003
        /*0012*/ 	.short	0x0018
        /*0014*/ 	.byte	0x00, 0xf5, 0x21, 0x00


	//----- nvinfo : EIATTR_KPARAM_INFO
	.align		4
.L_9:
        /*0018*/ 	.byte	0x04, 0x17
        /*001a*/ 	.short	(.L_11 - .L_10)
.L_10:
        /*001c*/ 	.word	0x00000000
        /*0020*/ 	.short	0x0002
        /*0022*/ 	.short	0x0010
        /*0024*/ 	.byte	0x00, 0xf5, 0x21, 0x00


	//----- nvinfo : EIATTR_KPARAM_INFO
	.align		4
.L_11:
        /*0028*/ 	.byte	0x04, 0x17
        /*002a*/ 	.short	(.L_13 - .L_12)
.L_12:
        /*002c*/ 	.word	0x00000000
        /*0030*/ 	.short	0x0001
        /*0032*/ 	.short	0x0008
        /*0034*/ 	.byte	0x00, 0xf0, 0x11, 0x00


	//----- nvinfo : EIATTR_KPARAM_INFO
	.align		4
.L_13:
        /*0038*/ 	.byte	0x04, 0x17
        /*003a*/ 	.short	(.L_15 - .L_14)
.L_14:
        /*003c*/ 	.word	0x00000000
        /*0040*/ 	.short	0x0000
        /*0042*/ 	.short	0x0000
        /*0044*/ 	.byte	0x00, 0xf0, 0x21, 0x00


	//----- nvinfo : EIATTR_SPARSE_MMA_MASK
	.align		4
.L_15:
        /*0048*/ 	.byte	0x03, 0x50
        /*004a*/ 	.short	0x0000


	//----- nvinfo : EIATTR_MAXREG_COUNT
	.align		4
        /*004c*/ 	.byte	0x03, 0x1b
        /*004e*/ 	.short	0x00ff


	//----- nvinfo : EIATTR_MERCURY_ISA_VERSION
	.align		4
        /*0050*/ 	.byte	0x03, 0x5f
        /*0052*/ 	.short	0x0101


	//----- nvinfo : EIATTR_VRC_CTA_INIT_COUNT
	.align		4
        /*0054*/ 	.byte	0x02, 0x4a
	.zero		1
	.zero		1


	//----- nvinfo : EIATTR_EXIT_INSTR_OFFSETS
	.align		4
        /*0058*/ 	.byte	0x04, 0x1c
        /*005a*/ 	.short	(.L_17 - .L_16)


	//   ....[0]....
.L_16:
        /*005c*/ 	.word	0x00000090


	//   ....[1]....
        /*0060*/ 	.word	0x00000170


	//----- nvinfo : EIATTR_CBANK_PARAM_SIZE
	.align		4
.L_17:
        /*0064*/ 	.byte	0x03, 0x19
        /*0066*/ 	.short	0x0020


	//----- nvinfo : EIATTR_PARAM_CBANK
	.align		4
        /*0068*/ 	.byte	0x04, 0x0a
        /*006a*/ 	.short	(.L_19 - .L_18)
	.align		4
.L_18:
        /*006c*/ 	.word	index@(.nv.constant0._Z5saxpymfPfS_)
        /*0070*/ 	.short	0x0380
        /*0072*/ 	.short	0x0020


	//----- nvinfo : EIATTR_SW_WAR
	.align		4
.L_19:
        /*0074*/ 	.byte	0x04, 0x36
        /*0076*/ 	.short	(.L_21 - .L_20)
.L_20:
        /*0078*/ 	.word	0x00000008
.L_21:


//--------------------- .nv.callgraph             --------------------------
	.section	.nv.callgraph,"",@"SHT_CUDA_CALLGRAPH"
	.align	4
	.sectionentsize	8
	.align		4
        /*0000*/ 	.word	0x00000000
	.align		4
        /*0004*/ 	.word	0xffffffff
	.align		4
        /*0008*/ 	.word	0x00000000
	.align		4
        /*000c*/ 	.word	0xfffffffe
	.align		4
        /*0010*/ 	.word	0x00000000
	.align		4
        /*0014*/ 	.word	0xfffffffd
	.align		4
        /*0018*/ 	.word	0x00000000
	.align		4
        /*001c*/ 	.word	0xfffffffc


//--------------------- .text._Z5saxpymfPfS_      --------------------------
	.section	.text._Z5saxpymfPfS_,"ax",@progbits
	.align	128
        .global         _Z5saxpymfPfS_
        .type           _Z5saxpymfPfS_,@function
        .size           _Z5saxpymfPfS_,(.L_x_1 - _Z5saxpymfPfS_)
        .other          _Z5saxpymfPfS_,@"STO_CUDA_ENTRY STV_DEFAULT"
_Z5saxpymfPfS_:
.text._Z5saxpymfPfS_:
[----:B------:R-:W-:Y:S01]  /*0000*/  LDC R1, c[0x0][0x37c] ;  /* 0x0000df00ff017b82 */ /* 0x000fe20000000800 */
[----:B------:R-:W0:Y:S01]  /*0010*/  S2R R0, SR_CTAID.X ;  /* 0x0000000000007919 */ /* 0x000e220000002500 */
[----:B------:R-:W0:Y:S01]  /*0020*/  LDCU UR4, c[0x0][0x360] ;  /* 0x00006c00ff0477ac */ /* 0x000e220008000800 */
[----:B------:R-:W0:Y:S01]  /*0030*/  S2R R3, SR_TID.X ;  /* 0x0000000000037919 */ /* 0x000e220000002100 */
[----:B------:R-:W1:Y:S01]  /*0040*/  LDCU.64 UR6, c[0x0][0x380] ;  /* 0x00007000ff0677ac */ /* 0x000e620008000a00 */
[----:B0-----:R-:W-:-:S05]  /*0050*/  IMAD R0, R0, UR4, R3 ;  /* 0x0000000400007c24 */ /* 0x001fca000f8e0203 */
[----:B-1----:R-:W-:Y:S02]  /*0060*/  ISETP.GE.U32.AND P0, PT, R0, UR6, PT ;  /* 0x0000000600007c0c */ /* 0x002fe4000bf06070 */
[----:B------:R-:W-:-:S04]  /*0070*/  SHF.R.S32.HI R3, RZ, 0x1f, R0 ;  /* 0x0000001fff037819 */ /* 0x000fc80000011400 */
[----:B------:R-:W-:-:S13]  /*0080*/  ISETP.GE.U32.AND.EX P0, PT, R3, UR7, PT, P0 ;  /* 0x0000000703007c0c */ /* 0x000fda000bf06100 */
[----:B------:R-:W-:Y:S05]  /*0090*/  @P0 EXIT ;  /* 0x000000000000094d */ /* 0x000fea0003800000 */
[----:B------:R-:W0:Y:S01]  /*00a0*/  LDCU.128 UR8, c[0x0][0x390] ;  /* 0x00007200ff0877ac */ /* 0x000e220008000c00 */
[C---:B------:R-:W-:Y:S01]  /*00b0*/  IMAD.SHL.U32 R2, R0.reuse, 0x4, RZ ;  /* 0x0000000400027824 */ /* 0x040fe200078e00ff */
[----:B------:R-:W-:Y:S01]  /*00c0*/  SHF.L.U64.HI R0, R0, 0x2, R3 ;  /* 0x0000000200007819 */ /* 0x000fe20000010203 */
[----:B------:R-:W1:Y:S01]  /*00d0*/  LDCU.64 UR4, c[0x0][0x358] ;  /* 0x00006b00ff0477ac */ /* 0x000e620008000a00 */
[----:B------:R-:W2:Y:S02]  /*00e0*/  LDCU UR6, c[0x0][0x388] ;  /* 0x00007100ff0677ac */ /* 0x000ea40008000800 */
[C---:B0-----:R-:W-:Y:S02]  /*00f0*/  IADD3 R4, P0, PT, R2.reuse, UR8, RZ ;  /* 0x0000000802047c10 */ /* 0x041fe4000ff1e0ff */
[----:B------:R-:W-:Y:S02]  /*0100*/  IADD3 R2, P1, PT, R2, UR10, RZ ;  /* 0x0000000a02027c10 */ /* 0x000fe4000ff3e0ff */
[----:B------:R-:W-:-:S02]  /*0110*/  IADD3.X R5, PT, PT, R0, UR9, RZ, P0, !PT ;  /* 0x0000000900057c10 */ /* 0x000fc400087fe4ff */
[----:B------:R-:W-:-:S03]  /*0120*/  IADD3.X R3, PT, PT, R0, UR11, RZ, P1, !PT ;  /* 0x0000000b00037c10 */ /* 0x000fc60008ffe4ff */
[----:B-1----:R-:W2:Y:S04]  /*0130*/  LDG.E R4, desc[UR4][R4.64] ;  /* 0x0000000404047981 */ /* 0x002ea8000c1e1900 */
[----:B------:R-:W2:Y:S02]  /*0140*/  LDG.E R7, desc[UR4][R2.64] ;  /* 0x0000000402077981 */ /* 0x000ea4000c1e1900 */
[----:B--2---:R-:W-:-:S05]  /*0150*/  FFMA R7, R4, UR6, R7 ;  /* 0x0000000604077c23 */ /* 0x004fca0008000007 */
[----:B------:R-:W-:Y:S01]  /*0160*/  STG.E desc[UR4][R2.64], R7 ;  /* 0x0000000702007986 */ /* 0x000fe2000c101904 */
[----:B------:R-:W-:Y:S05]  /*0170*/  EXIT ;  /* 0x000000000000794d */ /* 0x000fea0003800000 */
.L_x_0:
[----:B------:R-:W-:-:S00]  /*0180*/  BRA `(.L_x_0) ;  /* 0xfffffffc00fc7947 */ /* 0x000fc0000383ffff */
[----:B------:R-:W-:-:S00]  /*0190*/  NOP ;  /* 0x0000000000007918 */ /* 0x000fc00000000000 */
        /* <DEDUP_REMOVED lines=14> */
.L_x_1:


//--------------------- .nv.shared.reserved.0     --------------------------
	.section	.nv.shared.reserved.0,"aw",@nobits
	.weak		__nv_reservedSMEM_offset_0_alias
	.size		__nv_reservedSMEM_offset_0_alias, 0, 64
	.other		__nv_reservedSMEM_offset_0_alias,@"STO_CUDA_RESERVED_SHARED STV_DEFAULT"
__nv_reservedSMEM_offset_0_alias:
	.zero		0
	.zero		64


//--------------------- .nv.constant0._Z5saxpymfPfS_ --------------------------
	.section	.nv.constant0._Z5saxpymfPfS_,"a",@progbits
	.sectionflags	@""
	.align	4
.nv.constant0._Z5saxpymfPfS_:
	.zero		928


//--------------------- SYMBOLS --------------------------

	.type		.nv.reservedSmem.offset0,@object
	.size		.nv.reservedSmem.offset0,0x4
